//
// Generated by NVIDIA NVVM Compiler
//
// Compiler Build ID: CL-36424714
// Cuda compilation tools, release 13.0, V13.0.88
// Based on NVVM 20.0.0
//

.version 9.0
.target sm_100
.address_size 64

	// .globl	_Z12HelloFromGPUv
.extern .func  (.param .b32 func_retval0) vprintf
(
	.param .b64 vprintf_param_0,
	.param .b64 vprintf_param_1
)
;
.global .align 1 .b8 $str[16] = {72, 101, 108, 108, 111, 32, 102, 114, 111, 109, 32, 71, 80, 85, 10};

.visible .entry _Z12HelloFromGPUv()
{
	.reg .b32 	%r<3>;
	.reg .b64 	%rd<3>;

	mov.u64 	%rd1, $str;
	cvta.global.u64 	%rd2, %rd1;
	{ // callseq 0, 0
	.param .b64 param0;
	st.param.b64 	[param0], %rd2;
	.param .b64 param1;
	st.param.b64 	[param1], 0;
	.param .b32 retval0;
	call.uni (retval0), 
	vprintf, 
	(
	param0, 
	param1
	);
	ld.param.b32 	%r1, [retval0];
	} // callseq 0
	ret;

}


// ===== COMPILED SASS (sm_100) =====

	.target	sm_100

	.elftype	@"ET_EXEC"


//--------------------- .note.nv.tkinfo           --------------------------
	.section	.note.nv.tkinfo,"",@"SHT_NOTE"
	.sectionflags	@"SHF_NOTE_NV_TKINFO"
	.tkinfo
        /*0018*/ 	.word	0x00000002
        /*0030*/ 	.string	""
        /*0030*/ 	.string	"ptxas"
        /*0030*/ 	.string	"Cuda compilation tools, release 13.0, V13.0.88"
        /*0030*/ 	.string	"Build cuda_13.0.r13.0/compiler.36424714_0"
        /*0030*/ 	.string	"-arch sm_100 -m 64 "



//--------------------- .note.nv.cuinfo           --------------------------
	.section	.note.nv.cuinfo,"",@"SHT_NOTE"
	.sectionflags	@"SHF_NOTE_NV_CUINFO"
        /*0018*/ 	.short	0x0002
        /*001a*/ 	.short	0x0064
        /*001c*/ 	.short	0x0082
	.zero		2


//--------------------- .nv.info                  --------------------------
	.section	.nv.info,"",@"SHT_CUDA_INFO"
	.align	4


	//----- nvinfo : EIATTR_REGCOUNT
	.align		4
        /*0000*/ 	.byte	0x04, 0x2f
        /*0002*/ 	.short	(.L_2 - .L_1)
	.align		4
.L_1:
        /*0004*/ 	.word	index@(_Z12HelloFromGPUv)
        /*0008*/ 	.word	0x00000018


	//----- nvinfo : EIATTR_FRAME_SIZE
	.align		4
.L_2:
        /*000c*/ 	.byte	0x04, 0x11
        /*000e*/ 	.short	(.L_4 - .L_3)
	.align		4
.L_3:
        /*0010*/ 	.word	index@(_Z12HelloFromGPUv)
        /*0014*/ 	.word	0x00000000


	//----- nvinfo : EIATTR_MIN_STACK_SIZE
	.align		4
.L_4:
        /*0018*/ 	.byte	0x04, 0x12
        /*001a*/ 	.short	(.L_6 - .L_5)
	.align		4
.L_5:
        /*001c*/ 	.word	index@(_Z12HelloFromGPUv)
        /*0020*/ 	.word	0x00000000
.L_6:


//--------------------- .nv.compat                --------------------------
	.section	.nv.compat,"",@"SHT_CUDA_COMPAT_INFO"
	.align	4
        /*0000*/ 	.byte	0x02, 0x09, 0x00, 0x00, 0x02, 0x02, 0x01, 0x00, 0x02, 0x05, 0x05, 0x00, 0x03, 0x07, 0x01, 0x01
        /*0010*/ 	.byte	0x02, 0x03, 0x00, 0x00, 0x02, 0x06, 0x01, 0x00, 0x04, 0x0b, 0x08, 0x00, 0x09, 0x00, 0x00, 0x00
        /*0020*/ 	.byte	0x00, 0x00, 0x00, 0x00


//--------------------- .nv.info._Z12HelloFromGPUv --------------------------
	.section	.nv.info._Z12HelloFromGPUv,"",@"SHT_CUDA_INFO"
	.sectionflags	@""
	.align	4


	//----- nvinfo : EIATTR_CUDA_API_VERSION
	.align		4
        /*0000*/ 	.byte	0x04, 0x37
        /*0002*/ 	.short	(.L_8 - .L_7)
.L_7:
        /*0004*/ 	.word	0x00000082


	//----- nvinfo : EIATTR_SPARSE_MMA_MASK
	.align		4
.L_8:
        /*0008*/ 	.byte	0x03, 0x50
        /*000a*/ 	.short	0x0000


	//----- nvinfo : EIATTR_MAXREG_COUNT
	.align		4
        /*000c*/ 	.byte	0x03, 0x1b
        /*000e*/ 	.short	0x00ff


	//----- nvinfo : EIATTR_EXTERNS
	.align		4
        /*0010*/ 	.byte	0x04, 0x0f
        /*0012*/ 	.short	(.L_10 - .L_9)


	//   ....[0]....
	.align		4
.L_9:
        /*0014*/ 	.word	index@(vprintf)


	//----- nvinfo : EIATTR_MERCURY_ISA_VERSION
	.align		4
.L_10:
        /*0018*/ 	.byte	0x03, 0x5f
        /*001a*/ 	.short	0x0101


	//----- nvinfo : EIATTR_VRC_CTA_INIT_COUNT
	.align		4
        /*001c*/ 	.byte	0x02, 0x4a
	.zero		1
	.zero		1


	//----- nvinfo : EIATTR_SYSCALL_OFFSETS
	.align		4
        /*0020*/ 	.byte	0x04, 0x46
        /*0022*/ 	.short	(.L_12 - .L_11)


	//   ....[0]....
.L_11:
        /*0024*/ 	.word	0x00000080


	//----- nvinfo : EIATTR_EXIT_INSTR_OFFSETS
	.align		4
.L_12:
        /*0028*/ 	.byte	0x04, 0x1c
        /*002a*/ 	.short	(.L_14 - .L_13)


	//   ....[0]....
.L_13:
        /*002c*/ 	.word	0x00000090


	//----- nvinfo : EIATTR_SW_WAR
	.align		4
.L_14:
        /*0030*/ 	.byte	0x04, 0x36
        /*0032*/ 	.short	(.L_16 - .L_15)
.L_15:
        /*0034*/ 	.word	0x00000008
.L_16:


//--------------------- .nv.callgraph             --------------------------
	.section	.nv.callgraph,"",@"SHT_CUDA_CALLGRAPH"
	.align	4
	.sectionentsize	8
	.align		4
        /*0000*/ 	.word	0x00000000
	.align		4
        /*0004*/ 	.word	0xffffffff
	.align		4
        /*0008*/ 	.word	index@(_Z12HelloFromGPUv)
	.align		4
        /*000c*/ 	.word	index@(vprintf)
	.align		4
        /*0010*/ 	.word	0x00000000
	.align		4
        /*0014*/ 	.word	0xfffffffe
	.align		4
        /*0018*/ 	.word	0x00000000
	.align		4
        /*001c*/ 	.word	0xfffffffd
	.align		4
        /*0020*/ 	.word	0x00000000
	.align		4
        /*0024*/ 	.word	0xfffffffc


//--------------------- .nv.constant4             --------------------------
	.section	.nv.constant4,"a",@progbits
	.align	8
	.align		8
.nv.constant4:
        /*0000*/ 	.dword	vprintf
	.align		8
        /*0008*/ 	.dword	$str


//--------------------- .text._Z12HelloFromGPUv   --------------------------
	.section	.text._Z12HelloFromGPUv,"ax",@progbits
	.align	128
        .global         _Z12HelloFromGPUv
        .type           _Z12HelloFromGPUv,@function
        .size           _Z12HelloFromGPUv,(.L_x_2 - _Z12HelloFromGPUv)
        .other          _Z12HelloFromGPUv,@"STO_CUDA_ENTRY STV_DEFAULT"
_Z12HelloFromGPUv:
.text._Z12HelloFromGPUv:
[----:B------:R-:W0:Y:S01]  /*0000*/  LDC R1, c[0x0][0x37c] ;  /* 0x0000df00ff017b82 */ /* 0x000e220000000800 */
[----:B------:R-:W-:Y:S01]  /*0010*/  MOV R0, 0x0 ;  /* 0x0000000000007802 */ /* 0x000fe20000000f00 */
[----:B------:R-:W1:Y:S01]  /*0020*/  LDCU.64 UR4, c[0x4][0x8] ;  /* 0x01000100ff0477ac */ /* 0x000e620008000a00 */
[----:B------:R-:W-:-:S05]  /*0030*/  CS2R R6, SRZ ;  /* 0x0000000000067805 */ /* 0x000fca000001ff00 */
[----:B------:R2:W3:Y:S01]  /*0040*/  LDC.64 R2, c[0x4][R0] ;  /* 0x0100000000027b82 */ /* 0x0004e20000000a00 */
[----:B-1----:R-:W-:Y:S02]  /*0050*/  IMAD.U32 R4, RZ, RZ, UR4 ;  /* 0x00000004ff047e24 */ /* 0x002fe4000f8e00ff */
[----:B--2---:R-:W-:-:S07]  /*0060*/  IMAD.U32 R5, RZ, RZ, UR5 ;  /* 0x00000005ff057e24 */ /* 0x004fce000f8e00ff */
[----:B------:R-:W-:-:S07]  /*0070*/  LEPC R20, `(.L_x_0) ;  /* 0x000000001014794e */ /* 0x000fce0000000000 */
[----:B0--3--:R-:W-:Y:S05]  /*0080*/  CALL.ABS.NOINC R2 ;  /* 0x0000000002007343 */ /* 0x009fea0003c00000 */
.L_x_0:
[----:B------:R-:W-:Y:S05]  /*0090*/  EXIT ;  /* 0x000000000000794d */ /* 0x000fea0003800000 */
.L_x_1:
[----:B------:R-:W-:-:S00]  /*00a0*/  BRA `(.L_x_1) ;  /* 0xfffffffc00fc7947 */ /* 0x000fc0000383ffff */
[----:B------:R-:W-:-:S00]  /*00b0*/  NOP ;  /* 0x0000000000007918 */ /* 0x000fc00000000000 */
        /* <DEDUP_REMOVED lines=12> */
.L_x_2:


//--------------------- .nv.global.init           --------------------------
	.section	.nv.global.init,"aw",@progbits
.nv.global.init:
	.type		$str,@object
	.size		$str,(.L_0 - $str)
$str:
        /*0000*/ 	.byte	0x48, 0x65, 0x6c, 0x6c, 0x6f, 0x20, 0x66, 0x72, 0x6f, 0x6d, 0x20, 0x47, 0x50, 0x55, 0x0a, 0x00
.L_0:


//--------------------- .nv.shared.reserved.0     --------------------------
	.section	.nv.shared.reserved.0,"aw",@nobits
	.weak		__nv_reservedSMEM_offset_0_alias
	.size		__nv_reservedSMEM_offset_0_alias, 0, 64
	.other		__nv_reservedSMEM_offset_0_alias,@"STO_CUDA_RESERVED_SHARED STV_DEFAULT"
__nv_reservedSMEM_offset_0_alias:
	.zero		0
	.zero		64


//--------------------- .nv.constant0._Z12HelloFromGPUv --------------------------
	.section	.nv.constant0._Z12HelloFromGPUv,"a",@progbits
	.sectionflags	@""
	.align	4
.nv.constant0._Z12HelloFromGPUv:
	.zero		896


//--------------------- SYMBOLS --------------------------

	.type		.nv.reservedSmem.offset0,@object
	.size		.nv.reservedSmem.offset0,0x4
	.type		vprintf,@function
